	.headerflags	@"EF_CUDA_TEXMODE_UNIFIED EF_CUDA_64BIT_ADDRESS EF_CUDA_ACCELERATORS EF_CUDA_SM90 EF_CUDA_VIRTUAL_SM(EF_CUDA_SM90)"
	.elftype	@"ET_EXEC"


//--------------------- .nv.info                  --------------------------
	.section	.nv.info,"",@"SHT_CUDA_INFO"
	.align	4


	//----- nvinfo : EIATTR_REGCOUNT
	.align		4
        /*0000*/ 	.byte	0x04, 0x2f
        /*0002*/ 	.short	(.L_1 - .L_0)
	.align		4
.L_0:
        /*0004*/ 	.word	index@(triton_poi_fused_cat_23)
        /*0008*/ 	.word	0x0000001f


	//----- nvinfo : EIATTR_MIN_STACK_SIZE
	.align		4
.L_1:
        /*000c*/ 	.byte	0x04, 0x12
        /*000e*/ 	.short	(.L_3 - .L_2)
	.align		4
.L_2:
        /*0010*/ 	.word	index@(triton_poi_fused_cat_23)
        /*0014*/ 	.word	0x00000000


	//----- nvinfo : EIATTR_FRAME_SIZE
	.align		4
.L_3:
        /*0018*/ 	.byte	0x04, 0x11
        /*001a*/ 	.short	(.L_5 - .L_4)
	.align		4
.L_4:
        /*001c*/ 	.word	index@(triton_poi_fused_cat_23)
        /*0020*/ 	.word	0x00000000


	//----- nvinfo : EIATTR_MIN_STACK_SIZE
	.align		4
.L_5:
        /*0024*/ 	.byte	0x04, 0x12
        /*0026*/ 	.short	(.L_7 - .L_6)
	.align		4
.L_6:
        /*0028*/ 	.word	index@(triton_poi_fused_cat_23)
        /*002c*/ 	.word	0x00000000
.L_7:


//--------------------- .nv.info.triton_poi_fused_cat_23 --------------------------
	.section	.nv.info.triton_poi_fused_cat_23,"",@"SHT_CUDA_INFO"
	.sectionflags	@""
	.align	4


	//----- nvinfo : EIATTR_CUDA_API_VERSION
	.align		4
        /*0000*/ 	.byte	0x04, 0x37
        /*0002*/ 	.short	(.L_9 - .L_8)
.L_8:
        /*0004*/ 	.word	0x0000007c


	//----- nvinfo : EIATTR_KPARAM_INFO
	.align		4
.L_9:
        /*0008*/ 	.byte	0x04, 0x17
        /*000a*/ 	.short	(.L_11 - .L_10)
.L_10:
        /*000c*/ 	.word	0x00000000
        /*0010*/ 	.short	0x0009
        /*0012*/ 	.short	0x0048
        /*0014*/ 	.byte	0x00, 0xf0, 0x11, 0x00


	//----- nvinfo : EIATTR_KPARAM_INFO
	.align		4
.L_11:
        /*0018*/ 	.byte	0x04, 0x17
        /*001a*/ 	.short	(.L_13 - .L_12)
.L_12:
        /*001c*/ 	.word	0x00000000
        /*0020*/ 	.short	0x0008
        /*0022*/ 	.short	0x0040
        /*0024*/ 	.byte	0x00, 0xf4, 0x21, 0x00


	//----- nvinfo : EIATTR_KPARAM_INFO
	.align		4
.L_13:
        /*0028*/ 	.byte	0x04, 0x17
        /*002a*/ 	.short	(.L_15 - .L_14)
.L_14:
        /*002c*/ 	.word	0x00000000
        /*0030*/ 	.short	0x0007
        /*0032*/ 	.short	0x0038
        /*0034*/ 	.byte	0x00, 0xf4, 0x21, 0x00


	//----- nvinfo : EIATTR_KPARAM_INFO
	.align		4
.L_15:
        /*0038*/ 	.byte	0x04, 0x17
        /*003a*/ 	.short	(.L_17 - .L_16)
.L_16:
        /*003c*/ 	.word	0x00000000
        /*0040*/ 	.short	0x0006
        /*0042*/ 	.short	0x0030
        /*0044*/ 	.byte	0x00, 0xf4, 0x21, 0x00


	//----- nvinfo : EIATTR_KPARAM_INFO
	.align		4
.L_17:
        /*0048*/ 	.byte	0x04, 0x17
        /*004a*/ 	.short	(.L_19 - .L_18)
.L_18:
        /*004c*/ 	.word	0x00000000
        /*0050*/ 	.short	0x0005
        /*0052*/ 	.short	0x0028
        /*0054*/ 	.byte	0x00, 0xf4, 0x21, 0x00


	//----- nvinfo : EIATTR_KPARAM_INFO
	.align		4
.L_19:
        /*0058*/ 	.byte	0x04, 0x17
        /*005a*/ 	.short	(.L_21 - .L_20)
.L_20:
        /*005c*/ 	.word	0x00000000
        /*0060*/ 	.short	0x0004
        /*0062*/ 	.short	0x0020
        /*0064*/ 	.byte	0x00, 0xf4, 0x21, 0x00


	//----- nvinfo : EIATTR_KPARAM_INFO
	.align		4
.L_21:
        /*0068*/ 	.byte	0x04, 0x17
        /*006a*/ 	.short	(.L_23 - .L_22)
.L_22:
        /*006c*/ 	.word	0x00000000
        /*0070*/ 	.short	0x0003
        /*0072*/ 	.short	0x0018
        /*0074*/ 	.byte	0x00, 0xf4, 0x21, 0x00


	//----- nvinfo : EIATTR_KPARAM_INFO
	.align		4
.L_23:
        /*0078*/ 	.byte	0x04, 0x17
        /*007a*/ 	.short	(.L_25 - .L_24)
.L_24:
        /*007c*/ 	.word	0x00000000
        /*0080*/ 	.short	0x0002
        /*0082*/ 	.short	0x0010
        /*0084*/ 	.byte	0x00, 0xf4, 0x21, 0x00


	//----- nvinfo : EIATTR_KPARAM_INFO
	.align		4
.L_25:
        /*0088*/ 	.byte	0x04, 0x17
        /*008a*/ 	.short	(.L_27 - .L_26)
.L_26:
        /*008c*/ 	.word	0x00000000
        /*0090*/ 	.short	0x0001
        /*0092*/ 	.short	0x0008
        /*0094*/ 	.byte	0x00, 0xf4, 0x21, 0x00


	//----- nvinfo : EIATTR_KPARAM_INFO
	.align		4
.L_27:
        /*0098*/ 	.byte	0x04, 0x17
        /*009a*/ 	.short	(.L_29 - .L_28)
.L_28:
        /*009c*/ 	.word	0x00000000
        /*00a0*/ 	.short	0x0000
        /*00a2*/ 	.short	0x0000
        /*00a4*/ 	.byte	0x00, 0xf4, 0x21, 0x00


	//----- nvinfo : EIATTR_SPARSE_MMA_MASK
	.align		4
.L_29:
        /*00a8*/ 	.byte	0x03, 0x50
        /*00aa*/ 	.short	0x0000


	//----- nvinfo : EIATTR_MAXREG_COUNT
	.align		4
        /*00ac*/ 	.byte	0x03, 0x1b
        /*00ae*/ 	.short	0x00ff


	//----- nvinfo : EIATTR_EXIT_INSTR_OFFSETS
	.align		4
        /*00b0*/ 	.byte	0x04, 0x1c
        /*00b2*/ 	.short	(.L_31 - .L_30)


	//   ....[0]....
.L_30:
        /*00b4*/ 	.word	0x00000650


	//----- nvinfo : EIATTR_REQNTID
	.align		4
.L_31:
        /*00b8*/ 	.byte	0x04, 0x10
        /*00ba*/ 	.short	(.L_33 - .L_32)
.L_32:
        /*00bc*/ 	.word	0x00000100
        /*00c0*/ 	.word	0x00000001
        /*00c4*/ 	.word	0x00000001


	//----- nvinfo : EIATTR_CBANK_PARAM_SIZE
	.align		4
.L_33:
        /*00c8*/ 	.byte	0x03, 0x19
        /*00ca*/ 	.short	0x004c


	//----- nvinfo : EIATTR_PARAM_CBANK
	.align		4
        /*00cc*/ 	.byte	0x04, 0x0a
        /*00ce*/ 	.short	(.L_35 - .L_34)
	.align		4
.L_34:
        /*00d0*/ 	.word	index@(.nv.constant0.triton_poi_fused_cat_23)
        /*00d4*/ 	.short	0x0210
        /*00d6*/ 	.short	0x004c


	//----- nvinfo : EIATTR_SW_WAR
	.align		4
.L_35:
        /*00d8*/ 	.byte	0x04, 0x36
        /*00da*/ 	.short	(.L_37 - .L_36)
.L_36:
        /*00dc*/ 	.word	0x00000008
.L_37:


//--------------------- .nv.callgraph             --------------------------
	.section	.nv.callgraph,"",@"SHT_CUDA_CALLGRAPH"
	.align	4
	.sectionentsize	8
	.align		4
        /*0000*/ 	.word	0x00000000
	.align		4
        /*0004*/ 	.word	0xffffffff
	.align		4
        /*0008*/ 	.word	0x00000000
	.align		4
        /*000c*/ 	.word	0xfffffffe
	.align		4
        /*0010*/ 	.word	0x00000000
	.align		4
        /*0014*/ 	.word	0xfffffffd
	.align		4
        /*0018*/ 	.word	0x00000000
	.align		4
        /*001c*/ 	.word	0xfffffffc


//--------------------- .text.triton_poi_fused_cat_23 --------------------------
	.section	.text.triton_poi_fused_cat_23,"ax",@progbits
	.align	128
        .global         triton_poi_fused_cat_23
        .type           triton_poi_fused_cat_23,@function
        .size           triton_poi_fused_cat_23,(.L_x_1 - triton_poi_fused_cat_23)
        .other          triton_poi_fused_cat_23,@"STO_CUDA_ENTRY STV_DEFAULT"
triton_poi_fused_cat_23:
.text.triton_poi_fused_cat_23:
[----:B------:R-:W-:Y:S01]  /*0000*/  LDC R1, c[0x0][0x28] ;  /* 0x00000a00ff017b82 */ /* 0x000fe20000000800 */
[----:B------:R-:W1:Y:S07]  /*0010*/  S2R R0, SR_TID.X ;  /* 0x0000000000007919 */ /* 0x000e6e0000002100 */
[----:B------:R-:W2:Y:S01]  /*0020*/  LDC.64 R18, c[0x0][0x218] ;  /* 0x00008600ff127b82 */ /* 0x000ea20000000a00 */
[----:B------:R-:W-:Y:S01]  /*0030*/  ULDC.64 UR4, c[0x0][0x220] ;  /* 0x0000880000047ab9 */ /* 0x000fe20000000a00 */
[----:B------:R-:W-:Y:S01]  /*0040*/  CS2R R14, SRZ ;  /* 0x00000000000e7805 */ /* 0x000fe2000001ff00 */
[----:B------:R-:W3:Y:S01]  /*0050*/  S2R R3, SR_CTAID.X ;  /* 0x0000000000037919 */ /* 0x000ee20000002500 */
[----:B------:R-:W-:-:S02]  /*0060*/  CS2R R24, SRZ ;  /* 0x0000000000187805 */ /* 0x000fc4000001ff00 */
[----:B------:R-:W-:Y:S02]  /*0070*/  CS2R R20, SRZ ;  /* 0x0000000000147805 */ /* 0x000fe4000001ff00 */
[----:B------:R-:W-:Y:S01]  /*0080*/  CS2R R16, SRZ ;  /* 0x0000000000107805 */ /* 0x000fe2000001ff00 */
[----:B------:R-:W4:Y:S08]  /*0090*/  LDC.64 R22, c[0x0][0x210] ;  /* 0x00008400ff167b82 */ /* 0x000f300000000a00 */
[----:B------:R-:W5:Y:S08]  /*00a0*/  LDC.64 R8, c[0x0][0x238] ;  /* 0x00008e00ff087b82 */ /* 0x000f700000000a00 */
[----:B------:R-:W2:Y:S01]  /*00b0*/  LDC.64 R12, c[0x0][0x240] ;  /* 0x00009000ff0c7b82 */ /* 0x000ea20000000a00 */
[----:B------:R-:W-:Y:S01]  /*00c0*/  IMAD.MOV.U32 R28, RZ, RZ, RZ ;  /* 0x000000ffff1c7224 */ /* 0x000fe200078e00ff */
[----:B------:R-:W-:Y:S01]  /*00d0*/  ULDC.64 UR6, c[0x0][0x228] ;  /* 0x00008a0000067ab9 */ /* 0x000fe20000000a00 */
[----:B------:R-:W-:Y:S01]  /*00e0*/  ULDC.64 UR8, c[0x0][0x230] ;  /* 0x00008c0000087ab9 */ /* 0x000fe20000000a00 */
[----:B-1----:R-:W-:-:S05]  /*00f0*/  IMAD.SHL.U32 R0, R0, 0x2, RZ ;  /* 0x0000000200007824 */ /* 0x002fca00078e00ff */
[----:B------:R-:W-:-:S05]  /*0100*/  LOP3.LUT R0, R0, 0x1fe, RZ, 0xc0, !PT ;  /* 0x000001fe00007812 */ /* 0x000fca00078ec0ff */
[----:B---3--:R-:W-:-:S05]  /*0110*/  IMAD R2, R3, 0x200, R0 ;  /* 0x0000020003027824 */ /* 0x008fca00078e0200 */
[----:B------:R-:W-:-:S04]  /*0120*/  SHF.R.S32.HI R3, RZ, 0x1f, R2 ;  /* 0x0000001fff037819 */ /* 0x000fc80000011402 */
[CC--:B------:R-:W-:Y:S02]  /*0130*/  LEA.HI R0, R3.reuse, R2.reuse, RZ, 0xc ;  /* 0x0000000203007211 */ /* 0x0c0fe400078f60ff */
[----:B------:R-:W-:Y:S02]  /*0140*/  LEA.HI R7, R3, R2, RZ, 0x12 ;  /* 0x0000000203077211 */ /* 0x000fe400078f90ff */
[----:B------:R-:W-:Y:S02]  /*0150*/  SHF.R.S32.HI R4, RZ, 0xc, R0 ;  /* 0x0000000cff047819 */ /* 0x000fe40000011400 */
[----:B------:R-:W-:Y:S02]  /*0160*/  LOP3.LUT R3, R0, 0xfffff000, RZ, 0xc0, !PT ;  /* 0xfffff00000037812 */ /* 0x000fe400078ec0ff */
[----:B------:R-:W-:Y:S02]  /*0170*/  LEA.HI R5, R4, R4, RZ, 0x6 ;  /* 0x0000000404057211 */ /* 0x000fe400078f30ff */
[----:B------:R-:W-:Y:S01]  /*0180*/  SHF.R.S32.HI R11, RZ, 0x12, R7 ;  /* 0x00000012ff0b7819 */ /* 0x000fe20000011407 */
[----:B------:R-:W-:Y:S01]  /*0190*/  IMAD.IADD R6, R2, 0x1, -R3 ;  /* 0x0000000102067824 */ /* 0x000fe200078e0a03 */
[----:B------:R-:W-:-:S02]  /*01a0*/  LOP3.LUT R5, R5, 0xffffffc0, RZ, 0xc0, !PT ;  /* 0xffffffc005057812 */ /* 0x000fc400078ec0ff */
[----:B------:R-:W-:Y:S01]  /*01b0*/  LOP3.LUT R3, R7, 0xfffc0000, RZ, 0xc0, !PT ;  /* 0xfffc000007037812 */ /* 0x000fe200078ec0ff */
[C---:B------:R-:W-:Y:S02]  /*01c0*/  IMAD R6, R11.reuse, 0x10000, R6 ;  /* 0x000100000b067824 */ /* 0x040fe400078e0206 */
[----:B------:R-:W-:Y:S02]  /*01d0*/  IMAD.IADD R0, R4, 0x1, -R5 ;  /* 0x0000000104007824 */ /* 0x000fe400078e0a05 */
[----:B------:R-:W-:Y:S01]  /*01e0*/  IMAD.IADD R4, R2, 0x1, -R3 ;  /* 0x0000000102047824 */ /* 0x000fe200078e0a03 */
[----:B------:R-:W-:Y:S01]  /*01f0*/  SHF.R.S32.HI R10, RZ, 0x1f, R6 ;  /* 0x0000001fff0a7819 */ /* 0x000fe20000011406 */
[C---:B------:R-:W-:Y:S02]  /*0200*/  IMAD.SHL.U32 R5, R0.reuse, 0x1000, RZ ;  /* 0x0000100000057824 */ /* 0x040fe400078e00ff */
[----:B------:R-:W-:Y:S01]  /*0210*/  IMAD R4, R11, 0x10000, R4 ;  /* 0x000100000b047824 */ /* 0x000fe200078e0204 */
[C---:B------:R-:W-:Y:S01]  /*0220*/  LOP3.LUT R11, R0.reuse, 0xfffffff0, RZ, 0xc0, !PT ;  /* 0xfffffff0000b7812 */ /* 0x040fe200078ec0ff */
[----:B--2---:R-:W-:Y:S01]  /*0230*/  IMAD.WIDE R18, R0, 0x4, R18 ;  /* 0x0000000400127825 */ /* 0x004fe200078e0212 */
[----:B------:R-:W-:-:S02]  /*0240*/  IADD3 R6, P0, R5, R6, RZ ;  /* 0x0000000605067210 */ /* 0x000fc40007f1e0ff */
[----:B------:R-:W-:Y:S01]  /*0250*/  ISETP.NE.AND P3, PT, R11, 0x10, PT ;  /* 0x000000100b00780c */ /* 0x000fe20003f65270 */
[----:B----4-:R-:W-:Y:S01]  /*0260*/  IMAD.WIDE R22, R4, 0x4, R22 ;  /* 0x0000000404167825 */ /* 0x010fe200078e0216 */
[----:B------:R-:W-:Y:S02]  /*0270*/  LEA.HI.X.SX32 R7, R5, R10, 0x1, P0 ;  /* 0x0000000a05077211 */ /* 0x000fe400000f0eff */
[----:B------:R-:W-:Y:S01]  /*0280*/  ISETP.NE.AND P0, PT, R11, 0x20, PT ;  /* 0x000000200b00780c */ /* 0x000fe20003f05270 */
[C---:B------:R-:W-:Y:S01]  /*0290*/  IMAD.SHL.U32 R5, R6.reuse, 0x4, RZ ;  /* 0x0000000406057824 */ /* 0x040fe200078e00ff */
[----:B------:R-:W-:Y:S01]  /*02a0*/  SHF.L.U64.HI R6, R6, 0x2, R7 ;  /* 0x0000000206067819 */ /* 0x000fe20000010207 */
[----:B------:R-:W-:Y:S02]  /*02b0*/  IMAD.MOV.U32 R7, RZ, RZ, RZ ;  /* 0x000000ffff077224 */ /* 0x000fe400078e00ff */
[----:B-----5:R-:W-:Y:S01]  /*02c0*/  IMAD.WIDE R8, R4, 0x4, R8 ;  /* 0x0000000404087825 */ /* 0x020fe200078e0208 */
[----:B------:R-:W-:-:S04]  /*02d0*/  IADD3 R10, P1, R5, UR4, RZ ;  /* 0x00000004050a7c10 */ /* 0x000fc8000ff3e0ff */
[----:B------:R-:W-:Y:S01]  /*02e0*/  IADD3.X R11, R6, UR5, RZ, P1, !PT ;  /* 0x00000005060b7c10 */ /* 0x000fe20008ffe4ff */
[----:B------:R-:W-:Y:S01]  /*02f0*/  ULDC.64 UR4, c[0x0][0x208] ;  /* 0x0000820000047ab9 */ /* 0x000fe20000000a00 */
[C---:B------:R-:W-:Y:S01]  /*0300*/  ISETP.GE.AND P1, PT, R0.reuse, 0x10, PT ;  /* 0x000000100000780c */ /* 0x040fe20003f26270 */
[C---:B0-----:R-:W-:Y:S01]  /*0310*/  IMAD.WIDE R26, R0.reuse, 0x4, R12 ;  /* 0x00000004001a7825 */ /* 0x041fe200078e020c */
[----:B------:R-:W-:Y:S01]  /*0320*/  ISETP.GT.AND P2, PT, R0, 0x2f, PT ;  /* 0x0000002f0000780c */ /* 0x000fe20003f44270 */
[----:B------:R0:W2:Y:S01]  /*0330*/  @!P3 LDG.E.64 R16, desc[UR4][R10.64+-0x40000] ;  /* 0xfc0000040a10b981 */ /* 0x0000a2000c1e1b00 */
[----:B------:R-:W-:-:S09]  /*0340*/  IADD3 R12, P4, R5, UR6, RZ ;  /* 0x00000006050c7c10 */ /* 0x000fd2000ff9e0ff */
[----:B------:R-:W3:Y:S04]  /*0350*/  @!P1 LDG.E.EL R7, desc[UR4][R18.64] ;  /* 0x0000000412079981 */ /* 0x000ee8000c2e1900 */
[----:B------:R1:W4:Y:S04]  /*0360*/  @!P1 LDG.E.64 R14, desc[UR4][R22.64] ;  /* 0x00000004160e9981 */ /* 0x000328000c1e1b00 */
[----:B------:R5:W2:Y:S01]  /*0370*/  @!P1 LDG.E.EL R24, desc[UR4][R18.64] ;  /* 0x0000000412189981 */ /* 0x000aa2000c2e1900 */
[----:B0-----:R-:W-:-:S03]  /*0380*/  IADD3 R10, P5, R5, UR8, RZ ;  /* 0x00000008050a7c10 */ /* 0x001fc6000ffbe0ff */
[----:B------:R0:W2:Y:S01]  /*0390*/  @!P1 LDG.E.64 R20, desc[UR4][R8.64] ;  /* 0x0000000408149981 */ /* 0x0000a2000c1e1b00 */
[----:B------:R-:W-:Y:S01]  /*03a0*/  IADD3.X R13, R6, UR7, RZ, P4, !PT ;  /* 0x00000007060d7c10 */ /* 0x000fe2000a7fe4ff */
[----:B-1----:R-:W1:Y:S02]  /*03b0*/  LDC.64 R22, c[0x0][0x248] ;  /* 0x00009200ff167b82 */ /* 0x002e640000000a00 */
[----:B------:R-:W2:Y:S01]  /*03c0*/  @!P1 LDG.E.EL R28, desc[UR4][R26.64] ;  /* 0x000000041a1c9981 */ /* 0x000ea2000c2e1900 */
[----:B------:R-:W-:Y:S02]  /*03d0*/  IADD3.X R11, R6, UR9, RZ, P5, !PT ;  /* 0x00000009060b7c10 */ /* 0x000fe4000affe4ff */
[----:B-----5:R-:W-:Y:S01]  /*03e0*/  CS2R R18, SRZ ;  /* 0x0000000000127805 */ /* 0x020fe2000001ff00 */
[----:B------:R-:W5:Y:S01]  /*03f0*/  @!P1 LDG.E.EL R25, desc[UR4][R26.64] ;  /* 0x000000041a199981 */ /* 0x000f62000c2e1900 */
[----:B0-----:R-:W-:-:S04]  /*0400*/  CS2R R8, SRZ ;  /* 0x0000000000087805 */ /* 0x001fc8000001ff00 */
[----:B------:R0:W5:Y:S04]  /*0410*/  @P2 LDG.E.64 R18, desc[UR4][R10.64+-0xc0000] ;  /* 0xf40000040a122981 */ /* 0x000168000c1e1b00 */
[----:B------:R-:W5:Y:S01]  /*0420*/  @!P0 LDG.E.64 R8, desc[UR4][R12.64+-0x80000] ;  /* 0xf80000040c088981 */ /* 0x000f62000c1e1b00 */
[----:B------:R-:W-:Y:S01]  /*0430*/  IMAD.IADD R3, R3, 0x1, R4 ;  /* 0x0000000103037824 */ /* 0x000fe200078e0204 */
[----:B------:R-:W-:Y:S01]  /*0440*/  ISETP.GE.AND P4, PT, R0, 0x20, PT ;  /* 0x000000200000780c */ /* 0x000fe20003f86270 */
[----:B-1----:R-:W-:Y:S01]  /*0450*/  IMAD.WIDE R22, R2, 0x4, R22 ;  /* 0x0000000402167825 */ /* 0x002fe200078e0216 */
[----:B---3--:R-:W-:Y:S02]  /*0460*/  SEL R5, R7, RZ, !P1 ;  /* 0x000000ff07057207 */ /* 0x008fe40004800000 */
[----:B------:R-:W1:Y:S01]  /*0470*/  LDC.64 R6, c[0x0][0x250] ;  /* 0x00009400ff067b82 */ /* 0x000e620000000a00 */
[----:B----4-:R-:W-:-:S02]  /*0480*/  SEL R14, R14, RZ, !P1 ;  /* 0x000000ff0e0e7207 */ /* 0x010fc40004800000 */
[----:B------:R-:W-:Y:S02]  /*0490*/  SEL R15, R15, RZ, !P1 ;  /* 0x000000ff0f0f7207 */ /* 0x000fe40004800000 */
[----:B--2---:R-:W-:Y:S01]  /*04a0*/  SEL R24, R24, RZ, !P1 ;  /* 0x000000ff18187207 */ /* 0x004fe20004800000 */
[----:B------:R-:W-:Y:S01]  /*04b0*/  FADD R5, R14, R5 ;  /* 0x000000050e057221 */ /* 0x000fe20000000000 */
[----:B------:R-:W-:Y:S02]  /*04c0*/  SEL R16, R16, RZ, !P3 ;  /* 0x000000ff10107207 */ /* 0x000fe40005800000 */
[----:B------:R-:W-:Y:S01]  /*04d0*/  SEL R20, R20, RZ, !P1 ;  /* 0x000000ff14147207 */ /* 0x000fe20004800000 */
[----:B------:R-:W-:Y:S01]  /*04e0*/  FADD R4, R15, R24 ;  /* 0x000000180f047221 */ /* 0x000fe20000000000 */
[----:B------:R-:W-:Y:S02]  /*04f0*/  SEL R17, R17, RZ, !P3 ;  /* 0x000000ff11117207 */ /* 0x000fe40005800000 */
[----:B0-----:R-:W-:-:S02]  /*0500*/  SEL R11, R28, RZ, !P1 ;  /* 0x000000ff1c0b7207 */ /* 0x001fc40004800000 */
[----:B------:R-:W-:Y:S02]  /*0510*/  ISETP.GE.AND P3, PT, R0, 0x30, PT ;  /* 0x000000300000780c */ /* 0x000fe40003f66270 */
[----:B------:R-:W-:Y:S01]  /*0520*/  SEL R0, R5, R16, !P1 ;  /* 0x0000001005007207 */ /* 0x000fe20004800000 */
[----:B------:R-:W-:Y:S01]  /*0530*/  @!P1 FADD R16, R20, R11 ;  /* 0x0000000b14109221 */ /* 0x000fe20000000000 */
[----:B------:R-:W-:Y:S02]  /*0540*/  SEL R10, R21, RZ, !P1 ;  /* 0x000000ff150a7207 */ /* 0x000fe40004800000 */
[----:B-----5:R-:W-:Y:S02]  /*0550*/  SEL R25, R25, RZ, !P1 ;  /* 0x000000ff19197207 */ /* 0x020fe40004800000 */
[----:B------:R-:W-:Y:S02]  /*0560*/  SEL R4, R4, R17, !P1 ;  /* 0x0000001104047207 */ /* 0x000fe40004800000 */
[----:B------:R-:W-:-:S02]  /*0570*/  SEL R11, R8, RZ, !P0 ;  /* 0x000000ff080b7207 */ /* 0x000fc40004000000 */
[----:B------:R-:W-:Y:S01]  /*0580*/  SEL R9, R9, RZ, !P0 ;  /* 0x000000ff09097207 */ /* 0x000fe20004000000 */
[----:B------:R-:W-:Y:S01]  /*0590*/  @!P1 FADD R17, R10, R25 ;  /* 0x000000190a119221 */ /* 0x000fe20000000000 */
[----:B------:R-:W-:Y:S02]  /*05a0*/  SEL R18, R18, RZ, P2 ;  /* 0x000000ff12127207 */ /* 0x000fe40001000000 */
[----:B------:R-:W-:Y:S02]  /*05b0*/  SEL R5, R0, R11, !P4 ;  /* 0x0000000b00057207 */ /* 0x000fe40006000000 */
[----:B------:R-:W-:Y:S02]  /*05c0*/  SEL R19, R19, RZ, P2 ;  /* 0x000000ff13137207 */ /* 0x000fe40001000000 */
[----:B------:R-:W-:Y:S01]  /*05d0*/  SEL R4, R4, R9, !P4 ;  /* 0x0000000904047207 */ /* 0x000fe20006000000 */
[----:B-1----:R-:W-:Y:S01]  /*05e0*/  IMAD.WIDE R6, R3, 0x4, R6 ;  /* 0x0000000403067825 */ /* 0x002fe200078e0206 */
[----:B------:R-:W-:-:S02]  /*05f0*/  SEL R2, R5, R18, !P3 ;  /* 0x0000001205027207 */ /* 0x000fc40005800000 */
[----:B------:R-:W-:Y:S02]  /*0600*/  SEL R3, R4, R19, !P3 ;  /* 0x0000001304037207 */ /* 0x000fe40005800000 */
[----:B------:R-:W-:Y:S02]  /*0610*/  @!P3 SEL R18, R16, R11, !P4 ;  /* 0x0000000b1012b207 */ /* 0x000fe40006000000 */
[----:B------:R-:W-:Y:S01]  /*0620*/  @!P3 SEL R19, R17, R9, !P4 ;  /* 0x000000091113b207 */ /* 0x000fe20006000000 */
[----:B------:R-:W-:Y:S04]  /*0630*/  STG.E.64 desc[UR4][R22.64], R2 ;  /* 0x0000000216007986 */ /* 0x000fe8000c101b04 */
[----:B------:R-:W-:Y:S01]  /*0640*/  STG.E.64 desc[UR4][R6.64], R18 ;  /* 0x0000001206007986 */ /* 0x000fe2000c101b04 */
[----:B------:R-:W-:Y:S05]  /*0650*/  EXIT ;  /* 0x000000000000794d */ /* 0x000fea0003800000 */
.L_x_0:
[----:B------:R-:W-:-:S00]  /*0660*/  BRA `(.L_x_0) ;  /* 0xfffffffc00fc7947 */ /* 0x000fc0000383ffff */
[----:B------:R-:W-:-:S00]  /*0670*/  NOP ;  /* 0x0000000000007918 */ /* 0x000fc00000000000 */
        /* <DEDUP_REMOVED lines=8> */
.L_x_1:


//--------------------- .nv.constant0.triton_poi_fused_cat_23 --------------------------
	.section	.nv.constant0.triton_poi_fused_cat_23,"a",@progbits
	.sectionflags	@""
	.align	4
.nv.constant0.triton_poi_fused_cat_23:
	.zero		604
